	.headerflags	@"EF_CUDA_TEXMODE_UNIFIED EF_CUDA_64BIT_ADDRESS EF_CUDA_ACCELERATORS EF_CUDA_SM90 EF_CUDA_VIRTUAL_SM(EF_CUDA_SM90)"
	.elftype	@"ET_EXEC"


//--------------------- .nv.info                  --------------------------
	.section	.nv.info,"",@"SHT_CUDA_INFO"
	.align	4


	//----- nvinfo : EIATTR_REGCOUNT
	.align		4
        /*0000*/ 	.byte	0x04, 0x2f
        /*0002*/ 	.short	(.L_1 - .L_0)
	.align		4
.L_0:
        /*0004*/ 	.word	index@(triton_poi_fused_cat_54)
        /*0008*/ 	.word	0x0000000e


	//----- nvinfo : EIATTR_MIN_STACK_SIZE
	.align		4
.L_1:
        /*000c*/ 	.byte	0x04, 0x12
        /*000e*/ 	.short	(.L_3 - .L_2)
	.align		4
.L_2:
        /*0010*/ 	.word	index@(triton_poi_fused_cat_54)
        /*0014*/ 	.word	0x00000000


	//----- nvinfo : EIATTR_FRAME_SIZE
	.align		4
.L_3:
        /*0018*/ 	.byte	0x04, 0x11
        /*001a*/ 	.short	(.L_5 - .L_4)
	.align		4
.L_4:
        /*001c*/ 	.word	index@(triton_poi_fused_cat_54)
        /*0020*/ 	.word	0x00000000


	//----- nvinfo : EIATTR_MIN_STACK_SIZE
	.align		4
.L_5:
        /*0024*/ 	.byte	0x04, 0x12
        /*0026*/ 	.short	(.L_7 - .L_6)
	.align		4
.L_6:
        /*0028*/ 	.word	index@(triton_poi_fused_cat_54)
        /*002c*/ 	.word	0x00000000
.L_7:


//--------------------- .nv.info.triton_poi_fused_cat_54 --------------------------
	.section	.nv.info.triton_poi_fused_cat_54,"",@"SHT_CUDA_INFO"
	.sectionflags	@""
	.align	4


	//----- nvinfo : EIATTR_CUDA_API_VERSION
	.align		4
        /*0000*/ 	.byte	0x04, 0x37
        /*0002*/ 	.short	(.L_9 - .L_8)
.L_8:
        /*0004*/ 	.word	0x0000007c


	//----- nvinfo : EIATTR_KPARAM_INFO
	.align		4
.L_9:
        /*0008*/ 	.byte	0x04, 0x17
        /*000a*/ 	.short	(.L_11 - .L_10)
.L_10:
        /*000c*/ 	.word	0x00000000
        /*0010*/ 	.short	0x0003
        /*0012*/ 	.short	0x0018
        /*0014*/ 	.byte	0x00, 0xf0, 0x11, 0x00


	//----- nvinfo : EIATTR_KPARAM_INFO
	.align		4
.L_11:
        /*0018*/ 	.byte	0x04, 0x17
        /*001a*/ 	.short	(.L_13 - .L_12)
.L_12:
        /*001c*/ 	.word	0x00000000
        /*0020*/ 	.short	0x0002
        /*0022*/ 	.short	0x0010
        /*0024*/ 	.byte	0x00, 0xf4, 0x21, 0x00


	//----- nvinfo : EIATTR_KPARAM_INFO
	.align		4
.L_13:
        /*0028*/ 	.byte	0x04, 0x17
        /*002a*/ 	.short	(.L_15 - .L_14)
.L_14:
        /*002c*/ 	.word	0x00000000
        /*0030*/ 	.short	0x0001
        /*0032*/ 	.short	0x0008
        /*0034*/ 	.byte	0x00, 0xf4, 0x21, 0x00


	//----- nvinfo : EIATTR_KPARAM_INFO
	.align		4
.L_15:
        /*0038*/ 	.byte	0x04, 0x17
        /*003a*/ 	.short	(.L_17 - .L_16)
.L_16:
        /*003c*/ 	.word	0x00000000
        /*0040*/ 	.short	0x0000
        /*0042*/ 	.short	0x0000
        /*0044*/ 	.byte	0x00, 0xf4, 0x21, 0x00


	//----- nvinfo : EIATTR_SPARSE_MMA_MASK
	.align		4
.L_17:
        /*0048*/ 	.byte	0x03, 0x50
        /*004a*/ 	.short	0x0000


	//----- nvinfo : EIATTR_MAXREG_COUNT
	.align		4
        /*004c*/ 	.byte	0x03, 0x1b
        /*004e*/ 	.short	0x00ff


	//----- nvinfo : EIATTR_EXIT_INSTR_OFFSETS
	.align		4
        /*0050*/ 	.byte	0x04, 0x1c
        /*0052*/ 	.short	(.L_19 - .L_18)


	//   ....[0]....
.L_18:
        /*0054*/ 	.word	0x000001d0


	//----- nvinfo : EIATTR_REQNTID
	.align		4
.L_19:
        /*0058*/ 	.byte	0x04, 0x10
        /*005a*/ 	.short	(.L_21 - .L_20)
.L_20:
        /*005c*/ 	.word	0x00000080
        /*0060*/ 	.word	0x00000001
        /*0064*/ 	.word	0x00000001


	//----- nvinfo : EIATTR_CBANK_PARAM_SIZE
	.align		4
.L_21:
        /*0068*/ 	.byte	0x03, 0x19
        /*006a*/ 	.short	0x001c


	//----- nvinfo : EIATTR_PARAM_CBANK
	.align		4
        /*006c*/ 	.byte	0x04, 0x0a
        /*006e*/ 	.short	(.L_23 - .L_22)
	.align		4
.L_22:
        /*0070*/ 	.word	index@(.nv.constant0.triton_poi_fused_cat_54)
        /*0074*/ 	.short	0x0210
        /*0076*/ 	.short	0x001c


	//----- nvinfo : EIATTR_SW_WAR
	.align		4
.L_23:
        /*0078*/ 	.byte	0x04, 0x36
        /*007a*/ 	.short	(.L_25 - .L_24)
.L_24:
        /*007c*/ 	.word	0x00000008
.L_25:


//--------------------- .nv.callgraph             --------------------------
	.section	.nv.callgraph,"",@"SHT_CUDA_CALLGRAPH"
	.align	4
	.sectionentsize	8
	.align		4
        /*0000*/ 	.word	0x00000000
	.align		4
        /*0004*/ 	.word	0xffffffff
	.align		4
        /*0008*/ 	.word	0x00000000
	.align		4
        /*000c*/ 	.word	0xfffffffe
	.align		4
        /*0010*/ 	.word	0x00000000
	.align		4
        /*0014*/ 	.word	0xfffffffd
	.align		4
        /*0018*/ 	.word	0x00000000
	.align		4
        /*001c*/ 	.word	0xfffffffc


//--------------------- .text.triton_poi_fused_cat_54 --------------------------
	.section	.text.triton_poi_fused_cat_54,"ax",@progbits
	.align	128
        .global         triton_poi_fused_cat_54
        .type           triton_poi_fused_cat_54,@function
        .size           triton_poi_fused_cat_54,(.L_x_1 - triton_poi_fused_cat_54)
        .other          triton_poi_fused_cat_54,@"STO_CUDA_ENTRY STV_DEFAULT"
triton_poi_fused_cat_54:
.text.triton_poi_fused_cat_54:
[----:B------:R-:W-:Y:S01]  /*0000*/  LDC R1, c[0x0][0x28] ;  /* 0x00000a00ff017b82 */ /* 0x000fe20000000800 */
[----:B------:R-:W1:Y:S07]  /*0010*/  S2R R0, SR_TID.X ;  /* 0x0000000000007919 */ /* 0x000e6e0000002100 */
[----:B------:R-:W2:Y:S01]  /*0020*/  LDC.64 R2, c[0x0][0x210] ;  /* 0x00008400ff027b82 */ /* 0x000ea20000000a00 */
[----:B------:R-:W-:Y:S01]  /*0030*/  ULDC.64 UR4, c[0x0][0x208] ;  /* 0x0000820000047ab9 */ /* 0x000fe20000000a00 */
[----:B------:R-:W3:Y:S01]  /*0040*/  S2R R9, SR_CTAID.X ;  /* 0x0000000000097919 */ /* 0x000ee20000002500 */
[----:B-1----:R-:W-:-:S05]  /*0050*/  LOP3.LUT R0, R0, 0x7f, RZ, 0xc0, !PT ;  /* 0x0000007f00007812 */ /* 0x002fca00078ec0ff */
[----:B---3--:R-:W-:-:S05]  /*0060*/  IMAD R9, R9, 0x80, R0 ;  /* 0x0000008009097824 */ /* 0x008fca00078e0200 */
[----:B------:R-:W-:-:S04]  /*0070*/  SHF.R.S32.HI R0, RZ, 0x1f, R9 ;  /* 0x0000001fff007819 */ /* 0x000fc80000011409 */
[----:B------:R-:W-:-:S04]  /*0080*/  LEA.HI R0, R0, R9, RZ, 0xa ;  /* 0x0000000900007211 */ /* 0x000fc800078f50ff */
[----:B------:R-:W-:Y:S02]  /*0090*/  LOP3.LUT R4, R0, 0xfffffc00, RZ, 0xc0, !PT ;  /* 0xfffffc0000047812 */ /* 0x000fe400078ec0ff */
[----:B------:R-:W-:-:S03]  /*00a0*/  SHF.R.S32.HI R0, RZ, 0xa, R0 ;  /* 0x0000000aff007819 */ /* 0x000fc60000011400 */
[----:B------:R-:W-:Y:S02]  /*00b0*/  IMAD.IADD R7, R9, 0x1, -R4 ;  /* 0x0000000109077824 */ /* 0x000fe400078e0a04 */
[----:B------:R-:W1:Y:S02]  /*00c0*/  LDC.64 R4, c[0x0][0x218] ;  /* 0x00008600ff047b82 */ /* 0x000e640000000a00 */
[----:B------:R-:W-:Y:S01]  /*00d0*/  IMAD R11, R0, 0x200, R7 ;  /* 0x00000200000b7824 */ /* 0x000fe200078e0207 */
[----:B------:R-:W-:Y:S01]  /*00e0*/  ISETP.GE.AND P2, PT, R7, 0x200, PT ;  /* 0x000002000700780c */ /* 0x000fe20003f46270 */
[----:B------:R-:W-:Y:S02]  /*00f0*/  IMAD.MOV.U32 R0, RZ, RZ, RZ ;  /* 0x000000ffff007224 */ /* 0x000fe400078e00ff */
[----:B--2---:R-:W-:Y:S01]  /*0100*/  IMAD.WIDE R2, R11, 0x4, R2 ;  /* 0x000000040b027825 */ /* 0x004fe200078e0202 */
[----:B------:R-:W-:Y:S02]  /*0110*/  ISETP.GT.AND P1, PT, R7, 0x1ff, PT ;  /* 0x000001ff0700780c */ /* 0x000fe40003f24270 */
[----:B------:R-:W2:Y:S07]  /*0120*/  LDC.64 R6, c[0x0][0x220] ;  /* 0x00008800ff067b82 */ /* 0x000eae0000000a00 */
[----:B------:R-:W3:Y:S01]  /*0130*/  @!P2 LDG.E.EL R0, desc[UR4][R2.64] ;  /* 0x000000040200a981 */ /* 0x000ee2000c2e1900 */
[----:B------:R-:W-:-:S02]  /*0140*/  IMAD.MOV.U32 R8, RZ, RZ, RZ ;  /* 0x000000ffff087224 */ /* 0x000fc400078e00ff */
[----:B-1----:R-:W-:-:S05]  /*0150*/  IMAD.WIDE R4, R11, 0x4, R4 ;  /* 0x000000040b047825 */ /* 0x002fca00078e0204 */
[----:B------:R-:W4:Y:S01]  /*0160*/  @P1 LDG.E.EL R8, desc[UR4][R4.64+-0x800] ;  /* 0xfff8000404081981 */ /* 0x000f22000c2e1900 */
[----:B--2---:R-:W-:Y:S01]  /*0170*/  IMAD.WIDE R6, R9, 0x4, R6 ;  /* 0x0000000409067825 */ /* 0x004fe200078e0206 */
[----:B---3--:R-:W-:-:S04]  /*0180*/  SEL R11, R0, RZ, !P2 ;  /* 0x000000ff000b7207 */ /* 0x008fc80005000000 */
[----:B------:R-:W-:-:S13]  /*0190*/  FSETP.GT.AND P0, PT, R11, RZ, PT ;  /* 0x000000ff0b00720b */ /* 0x000fda0003f04000 */
[----:B------:R-:W-:Y:S01]  /*01a0*/  @!P0 FMUL R11, R11, 0.10000000149011611938 ;  /* 0x3dcccccd0b0b8820 */ /* 0x000fe20000400000 */
[----:B----4-:R-:W-:-:S05]  /*01b0*/  @P2 SEL R11, R8, RZ, P1 ;  /* 0x000000ff080b2207 */ /* 0x010fca0000800000 */
[----:B------:R-:W-:Y:S01]  /*01c0*/  STG.E desc[UR4][R6.64], R11 ;  /* 0x0000000b06007986 */ /* 0x000fe2000c101904 */
[----:B------:R-:W-:Y:S05]  /*01d0*/  EXIT ;  /* 0x000000000000794d */ /* 0x000fea0003800000 */
.L_x_0:
[----:B------:R-:W-:-:S00]  /*01e0*/  BRA `(.L_x_0) ;  /* 0xfffffffc00fc7947 */ /* 0x000fc0000383ffff */
[----:B------:R-:W-:-:S00]  /*01f0*/  NOP ;  /* 0x0000000000007918 */ /* 0x000fc00000000000 */
        /* <DEDUP_REMOVED lines=8> */
.L_x_1:


//--------------------- .nv.constant0.triton_poi_fused_cat_54 --------------------------
	.section	.nv.constant0.triton_poi_fused_cat_54,"a",@progbits
	.sectionflags	@""
	.align	4
.nv.constant0.triton_poi_fused_cat_54:
	.zero		556
